	.headerflags	@"EF_CUDA_TEXMODE_UNIFIED EF_CUDA_64BIT_ADDRESS EF_CUDA_ACCELERATORS EF_CUDA_SM90 EF_CUDA_VIRTUAL_SM(EF_CUDA_SM90)"
	.elftype	@"ET_EXEC"


//--------------------- .nv.info                  --------------------------
	.section	.nv.info,"",@"SHT_CUDA_INFO"
	.align	4


	//----- nvinfo : EIATTR_REGCOUNT
	.align		4
        /*0000*/ 	.byte	0x04, 0x2f
        /*0002*/ 	.short	(.L_3 - .L_2)
	.align		4
.L_2:
        /*0004*/ 	.word	index@(triton_poi_fused_add_div_sqrt_24)
        /*0008*/ 	.word	0x0000001e


	//----- nvinfo : EIATTR_MIN_STACK_SIZE
	.align		4
.L_3:
        /*000c*/ 	.byte	0x04, 0x12
        /*000e*/ 	.short	(.L_5 - .L_4)
	.align		4
.L_4:
        /*0010*/ 	.word	index@(triton_poi_fused_add_div_sqrt_24)
        /*0014*/ 	.word	0x00000000


	//----- nvinfo : EIATTR_FRAME_SIZE
	.align		4
.L_5:
        /*0018*/ 	.byte	0x04, 0x11
        /*001a*/ 	.short	(.L_7 - .L_6)
	.align		4
.L_6:
        /*001c*/ 	.word	index@(triton_poi_fused_add_div_sqrt_24)
        /*0020*/ 	.word	0x00000000


	//----- nvinfo : EIATTR_MIN_STACK_SIZE
	.align		4
.L_7:
        /*0024*/ 	.byte	0x04, 0x12
        /*0026*/ 	.short	(.L_9 - .L_8)
	.align		4
.L_8:
        /*0028*/ 	.word	index@(triton_poi_fused_add_div_sqrt_24)
        /*002c*/ 	.word	0x00000000
.L_9:


//--------------------- .nv.info.triton_poi_fused_add_div_sqrt_24 --------------------------
	.section	.nv.info.triton_poi_fused_add_div_sqrt_24,"",@"SHT_CUDA_INFO"
	.sectionflags	@""
	.align	4


	//----- nvinfo : EIATTR_CUDA_API_VERSION
	.align		4
        /*0000*/ 	.byte	0x04, 0x37
        /*0002*/ 	.short	(.L_11 - .L_10)
.L_10:
        /*0004*/ 	.word	0x0000007c


	//----- nvinfo : EIATTR_KPARAM_INFO
	.align		4
.L_11:
        /*0008*/ 	.byte	0x04, 0x17
        /*000a*/ 	.short	(.L_13 - .L_12)
.L_12:
        /*000c*/ 	.word	0x00000000
        /*0010*/ 	.short	0x0004
        /*0012*/ 	.short	0x001c
        /*0014*/ 	.byte	0x00, 0xf0, 0x11, 0x00


	//----- nvinfo : EIATTR_KPARAM_INFO
	.align		4
.L_13:
        /*0018*/ 	.byte	0x04, 0x17
        /*001a*/ 	.short	(.L_15 - .L_14)
.L_14:
        /*001c*/ 	.word	0x00000000
        /*0020*/ 	.short	0x0003
        /*0022*/ 	.short	0x0018
        /*0024*/ 	.byte	0x00, 0xf0, 0x11, 0x00


	//----- nvinfo : EIATTR_KPARAM_INFO
	.align		4
.L_15:
        /*0028*/ 	.byte	0x04, 0x17
        /*002a*/ 	.short	(.L_17 - .L_16)
.L_16:
        /*002c*/ 	.word	0x00000000
        /*0030*/ 	.short	0x0002
        /*0032*/ 	.short	0x0010
        /*0034*/ 	.byte	0x00, 0xf4, 0x21, 0x00


	//----- nvinfo : EIATTR_KPARAM_INFO
	.align		4
.L_17:
        /*0038*/ 	.byte	0x04, 0x17
        /*003a*/ 	.short	(.L_19 - .L_18)
.L_18:
        /*003c*/ 	.word	0x00000000
        /*0040*/ 	.short	0x0001
        /*0042*/ 	.short	0x0008
        /*0044*/ 	.byte	0x00, 0xf4, 0x21, 0x00


	//----- nvinfo : EIATTR_KPARAM_INFO
	.align		4
.L_19:
        /*0048*/ 	.byte	0x04, 0x17
        /*004a*/ 	.short	(.L_21 - .L_20)
.L_20:
        /*004c*/ 	.word	0x00000000
        /*0050*/ 	.short	0x0000
        /*0052*/ 	.short	0x0000
        /*0054*/ 	.byte	0x00, 0xf4, 0x21, 0x00


	//----- nvinfo : EIATTR_SPARSE_MMA_MASK
	.align		4
.L_21:
        /*0058*/ 	.byte	0x03, 0x50
        /*005a*/ 	.short	0x0000


	//----- nvinfo : EIATTR_MAXREG_COUNT
	.align		4
        /*005c*/ 	.byte	0x03, 0x1b
        /*005e*/ 	.short	0x00ff


	//----- nvinfo : EIATTR_EXIT_INSTR_OFFSETS
	.align		4
        /*0060*/ 	.byte	0x04, 0x1c
        /*0062*/ 	.short	(.L_23 - .L_22)


	//   ....[0]....
.L_22:
        /*0064*/ 	.word	0x00000a80


	//   ....[1]....
        /*0068*/ 	.word	0x00000aa0


	//----- nvinfo : EIATTR_REQNTID
	.align		4
.L_23:
        /*006c*/ 	.byte	0x04, 0x10
        /*006e*/ 	.short	(.L_25 - .L_24)
.L_24:
        /*0070*/ 	.word	0x00000080
        /*0074*/ 	.word	0x00000001
        /*0078*/ 	.word	0x00000001


	//----- nvinfo : EIATTR_CBANK_PARAM_SIZE
	.align		4
.L_25:
        /*007c*/ 	.byte	0x03, 0x19
        /*007e*/ 	.short	0x0020


	//----- nvinfo : EIATTR_PARAM_CBANK
	.align		4
        /*0080*/ 	.byte	0x04, 0x0a
        /*0082*/ 	.short	(.L_27 - .L_26)
	.align		4
.L_26:
        /*0084*/ 	.word	index@(.nv.constant0.triton_poi_fused_add_div_sqrt_24)
        /*0088*/ 	.short	0x0210
        /*008a*/ 	.short	0x0020


	//----- nvinfo : EIATTR_SW_WAR
	.align		4
.L_27:
        /*008c*/ 	.byte	0x04, 0x36
        /*008e*/ 	.short	(.L_29 - .L_28)
.L_28:
        /*0090*/ 	.word	0x00000008
.L_29:


//--------------------- .nv.callgraph             --------------------------
	.section	.nv.callgraph,"",@"SHT_CUDA_CALLGRAPH"
	.align	4
	.sectionentsize	8
	.align		4
        /*0000*/ 	.word	0x00000000
	.align		4
        /*0004*/ 	.word	0xffffffff
	.align		4
        /*0008*/ 	.word	0x00000000
	.align		4
        /*000c*/ 	.word	0xfffffffe
	.align		4
        /*0010*/ 	.word	0x00000000
	.align		4
        /*0014*/ 	.word	0xfffffffd
	.align		4
        /*0018*/ 	.word	0x00000000
	.align		4
        /*001c*/ 	.word	0xfffffffc


//--------------------- .nv.constant4             --------------------------
	.section	.nv.constant4,"a",@progbits
	.align	8
	.align		8
.nv.constant4:
        /*0000*/ 	.dword	_$_str
	.align		8
        /*0008*/ 	.dword	_$_str_$_2


//--------------------- .text.triton_poi_fused_add_div_sqrt_24 --------------------------
	.section	.text.triton_poi_fused_add_div_sqrt_24,"ax",@progbits
	.sectionflags	@"SHF_BARRIERS=1"
	.align	128
        .global         triton_poi_fused_add_div_sqrt_24
        .type           triton_poi_fused_add_div_sqrt_24,@function
        .size           triton_poi_fused_add_div_sqrt_24,(.L_x_1 - triton_poi_fused_add_div_sqrt_24)
        .other          triton_poi_fused_add_div_sqrt_24,@"STO_CUDA_ENTRY STV_DEFAULT"
triton_poi_fused_add_div_sqrt_24:
.text.triton_poi_fused_add_div_sqrt_24:
[----:B------:R-:W0:Y:S01]  /*0000*/  LDC R1, c[0x0][0x28] ;  /* 0x00000a00ff017b82 */ /* 0x000e220000000800 */
[----:B------:R-:W1:Y:S01]  /*0010*/  S2R R2, SR_CTAID.Y ;  /* 0x0000000000027919 */ /* 0x000e620000002600 */
[----:B------:R-:W-:Y:S02]  /*0020*/  CS2R R12, SRZ ;  /* 0x00000000000c7805 */ /* 0x000fe4000001ff00 */
[----:B------:R-:W-:Y:S01]  /*0030*/  CS2R R14, SRZ ;  /* 0x00000000000e7805 */ /* 0x000fe2000001ff00 */
[----:B------:R-:W-:Y:S01]  /*0040*/  ULDC.64 UR6, c[0x0][0x208] ;  /* 0x0000820000067ab9 */ /* 0x000fe20000000a00 */
[----:B------:R-:W2:Y:S01]  /*0050*/  S2R R16, SR_TID.X ;  /* 0x0000000000107919 */ /* 0x000ea20000002100 */
[----:B------:R-:W3:Y:S01]  /*0060*/  S2R R8, SR_CTAID.X ;  /* 0x0000000000087919 */ /* 0x000ee20000002500 */
[----:B-1----:R-:W-:Y:S01]  /*0070*/  IMAD.SHL.U32 R0, R2, 0x10, RZ ;  /* 0x0000001002007824 */ /* 0x002fe200078e00ff */
[----:B------:R-:W-:Y:S02]  /*0080*/  SHF.R.S32.HI R21, RZ, 0x1b, R2 ;  /* 0x0000001bff157819 */ /* 0x000fe40000011402 */
[----:B------:R-:W1:Y:S01]  /*0090*/  LDC.64 R2, c[0x0][0x210] ;  /* 0x00008400ff027b82 */ /* 0x000e620000000a00 */
[----:B--2---:R-:W-:Y:S01]  /*00a0*/  IMAD.SHL.U32 R17, R16, 0x4, RZ ;  /* 0x0000000410117824 */ /* 0x004fe200078e00ff */
[----:B------:R-:W-:-:S02]  /*00b0*/  SGXT R21, R21, 0x1 ;  /* 0x000000011515781a */ /* 0x000fc40000000200 */
[----:B------:R-:W-:Y:S02]  /*00c0*/  SHF.R.U32.HI R9, RZ, 0x2, R16 ;  /* 0x00000002ff097819 */ /* 0x000fe40000011610 */
[----:B------:R-:W-:Y:S02]  /*00d0*/  LOP3.LUT R4, R0, 0xc, R17, 0xf8, !PT ;  /* 0x0000000c00047812 */ /* 0x000fe400078ef811 */
[----:B---3--:R-:W-:Y:S02]  /*00e0*/  SHF.L.U32 R8, R8, 0x6, RZ ;  /* 0x0000000608087819 */ /* 0x008fe400000006ff */
[----:B------:R-:W-:Y:S02]  /*00f0*/  LEA.HI R5, R21, R4, RZ, 0x9 ;  /* 0x0000000415057211 */ /* 0x000fe400078f48ff */
[----:B------:R-:W-:Y:S02]  /*0100*/  SGXT.U32 R9, R9, 0x5 ;  /* 0x000000050909781a */ /* 0x000fe40000000000 */
[C---:B------:R-:W-:Y:S01]  /*0110*/  LOP3.LUT R7, R5.reuse, 0xfffffe00, RZ, 0xc0, !PT ;  /* 0xfffffe0005077812 */ /* 0x040fe200078ec0ff */
[----:B------:R-:W-:Y:S01]  /*0120*/  IMAD.SHL.U32 R6, R5, 0x40, RZ ;  /* 0x0000004005067824 */ /* 0x000fe200078e00ff */
[----:B------:R-:W-:-:S04]  /*0130*/  LOP3.LUT R5, R8, R9, RZ, 0xfc, !PT ;  /* 0x0000000908057212 */ /* 0x000fc800078efcff */
[----:B------:R-:W-:Y:S02]  /*0140*/  LOP3.LUT R6, R6, 0xffff8000, RZ, 0xc0, !PT ;  /* 0xffff800006067812 */ /* 0x000fe400078ec0ff */
[----:B------:R-:W-:Y:S02]  /*0150*/  ISETP.GE.AND P0, PT, R5, 0x40, PT ;  /* 0x000000400500780c */ /* 0x000fe40003f06270 */
[----:B------:R-:W-:Y:S02]  /*0160*/  IADD3 R6, R6, R4, -R7 ;  /* 0x0000000406067210 */ /* 0x000fe40007ffe807 */
[----:B------:R-:W-:-:S03]  /*0170*/  LOP3.LUT R4, R8, 0x20, R9, 0xfe, !PT ;  /* 0x0000002008047812 */ /* 0x000fc600078efe09 */
[----:B------:R-:W-:Y:S01]  /*0180*/  IMAD R11, R5, 0x200, R6 ;  /* 0x00000200050b7824 */ /* 0x000fe200078e0206 */
[C---:B------:R-:W-:Y:S02]  /*0190*/  ISETP.GE.AND P1, PT, R4.reuse, 0x40, PT ;  /* 0x000000400400780c */ /* 0x040fe40003f26270 */
[----:B------:R-:W-:Y:S01]  /*01a0*/  LEA R19, R4, R6, 0x9 ;  /* 0x0000000604137211 */ /* 0x000fe200078e48ff */
[--C-:B-1----:R-:W-:Y:S01]  /*01b0*/  IMAD.WIDE R10, R11, 0x4, R2.reuse ;  /* 0x000000040b0a7825 */ /* 0x102fe200078e0202 */
[----:B------:R-:W-:Y:S02]  /*01c0*/  CS2R R4, SRZ ;  /* 0x0000000000047805 */ /* 0x000fe4000001ff00 */
[----:B------:R-:W-:Y:S01]  /*01d0*/  CS2R R6, SRZ ;  /* 0x0000000000067805 */ /* 0x000fe2000001ff00 */
[----:B------:R-:W-:Y:S01]  /*01e0*/  IMAD.WIDE R18, R19, 0x4, R2 ;  /* 0x0000000413127825 */ /* 0x000fe200078e0202 */
[----:B------:R1:W2:Y:S05]  /*01f0*/  @!P0 LDG.E.EL.128 R12, desc[UR6][R10.64] ;  /* 0x000000060a0c8981 */ /* 0x0002aa000c2e1d00 */
[----:B------:R3:W4:Y:S01]  /*0200*/  @!P1 LDG.E.EL.128 R4, desc[UR6][R18.64] ;  /* 0x0000000612049981 */ /* 0x000722000c2e1d00 */
[----:B------:R-:W5:Y:S01]  /*0210*/  S2UR UR5, SR_CgaCtaId ;  /* 0x00000000000579c3 */ /* 0x000f620000008800 */
[----:B------:R-:W-:Y:S01]  /*0220*/  IMAD.SHL.U32 R2, R16, 0x100, RZ ;  /* 0x0000010010027824 */ /* 0x000fe200078e00ff */
[----:B------:R-:W-:Y:S01]  /*0230*/  UMOV UR4, 0x400 ;  /* 0x0000040000047882 */ /* 0x000fe20000000000 */
[----:B------:R-:W-:-:S03]  /*0240*/  SHF.R.U32.HI R22, RZ, 0x4, R16 ;  /* 0x00000004ff167819 */ /* 0x000fc60000011610 */
[----:B------:R-:W-:Y:S02]  /*0250*/  LOP3.LUT R20, R2, 0x300, RZ, 0xc0, !PT ;  /* 0x0000030002147812 */ /* 0x000fe400078ec0ff */
[----:B-1----:R-:W-:Y:S01]  /*0260*/  SGXT.U32 R11, R22, 0x3 ;  /* 0x00000003160b781a */ /* 0x002fe20000000000 */
[----:B------:R-:W1:Y:S01]  /*0270*/  LDC.64 R2, c[0x0][0x218] ;  /* 0x00008600ff027b82 */ /* 0x000e620000000a00 */
[C---:B------:R-:W-:Y:S02]  /*0280*/  LOP3.LUT R9, R20.reuse, R9, RZ, 0xfc, !PT ;  /* 0x0000000914097212 */ /* 0x040fe400078efcff */
[C---:B------:R-:W-:Y:S02]  /*0290*/  LOP3.LUT R22, R20.reuse, 0x40, RZ, 0xfc, !PT ;  /* 0x0000004014167812 */ /* 0x040fe400078efcff */
[----:B---3--:R-:W-:Y:S02]  /*02a0*/  LOP3.LUT R18, R20, 0x80, RZ, 0xfc, !PT ;  /* 0x0000008014127812 */ /* 0x008fe400078efcff */
[----:B------:R-:W-:-:S02]  /*02b0*/  LOP3.LUT R0, R0, R11, RZ, 0xfc, !PT ;  /* 0x0000000b00007212 */ /* 0x000fc400078efcff */
[----:B------:R-:W-:-:S04]  /*02c0*/  LOP3.LUT R19, R8, 0x3c, R17, 0xf8, !PT ;  /* 0x0000003c08137812 */ /* 0x000fc800078ef811 */
[----:B------:R-:W-:Y:S01]  /*02d0*/  ISETP.GE.AND P0, PT, R19, 0x40, PT ;  /* 0x000000401300780c */ /* 0x000fe20003f06270 */
[----:B-----5:R-:W-:-:S06]  /*02e0*/  UPRMT UR4, UR5, 0x654, UR4 ;  /* 0x0000065405047896 */ /* 0x020fcc0008000004 */
[C---:B------:R-:W-:Y:S02]  /*02f0*/  LEA.HI R10, R20.reuse, UR4, RZ, 0x1c ;  /* 0x00000004140a7c11 */ /* 0x040fe4000f8fe0ff */
[----:B------:R-:W-:Y:S02]  /*0300*/  LOP3.LUT R20, R20, 0xc0, RZ, 0xfc, !PT ;  /* 0x000000c014147812 */ /* 0x000fe400078efcff */
[----:B------:R-:W-:Y:S01]  /*0310*/  LEA.HI R22, R22, UR4, RZ, 0x1c ;  /* 0x0000000416167c11 */ /* 0x000fe2000f8fe0ff */
[C---:B------:R-:W-:Y:S01]  /*0320*/  IMAD R27, R9.reuse, 0x4, R10 ;  /* 0x00000004091b7824 */ /* 0x040fe200078e020a */
[----:B------:R-:W-:Y:S02]  /*0330*/  LEA.HI R18, R18, UR4, RZ, 0x1c ;  /* 0x0000000412127c11 */ /* 0x000fe4000f8fe0ff */
[----:B------:R-:W-:Y:S02]  /*0340*/  LEA.HI R20, R20, UR4, RZ, 0x1c ;  /* 0x0000000414147c11 */ /* 0x000fe4000f8fe0ff */
[C---:B------:R-:W-:Y:S01]  /*0350*/  LEA R22, R9.reuse, R22, 0x2 ;  /* 0x0000001609167211 */ /* 0x040fe200078e10ff */
[C---:B------:R-:W-:Y:S01]  /*0360*/  IMAD R23, R9.reuse, 0x4, R18 ;  /* 0x0000000409177824 */ /* 0x040fe200078e0212 */
[----:B------:R-:W-:Y:S01]  /*0370*/  LOP3.LUT R18, R0, 0x8, RZ, 0xfc, !PT ;  /* 0x0000000800127812 */ /* 0x000fe200078efcff */
[----:B------:R-:W-:Y:S01]  /*0380*/  IMAD R20, R9, 0x4, R20 ;  /* 0x0000000409147824 */ /* 0x000fe200078e0214 */
[----:B------:R-:W-:-:S02]  /*0390*/  LEA.HI R9, R21, R0, RZ, 0x9 ;  /* 0x0000000015097211 */ /* 0x000fc400078f48ff */
[----:B------:R-:W-:Y:S02]  /*03a0*/  LEA.HI R21, R21, R18, RZ, 0x9 ;  /* 0x0000001215157211 */ /* 0x000fe400078f48ff */
[----:B------:R-:W-:Y:S02]  /*03b0*/  SHF.R.S32.HI R10, RZ, 0x9, R9 ;  /* 0x00000009ff0a7819 */ /* 0x000fe40000011409 */
[----:B------:R-:W-:Y:S02]  /*03c0*/  CS2R R8, SRZ ;  /* 0x0000000000087805 */ /* 0x000fe4000001ff00 */
[----:B------:R-:W-:Y:S02]  /*03d0*/  LEA R25, R10, R19, 0x6 ;  /* 0x000000130a197211 */ /* 0x000fe400078e30ff */
[----:B------:R-:W-:-:S03]  /*03e0*/  CS2R R10, SRZ ;  /* 0x00000000000a7805 */ /* 0x000fc6000001ff00 */
[----:B-1----:R-:W-:Y:S01]  /*03f0*/  IMAD.WIDE R24, R25, 0x4, R2 ;  /* 0x0000000419187825 */ /* 0x002fe200078e0202 */
[----:B--2---:R-:W-:Y:S04]  /*0400*/  STS [R27], R12 ;  /* 0x0000000c1b007388 */ /* 0x004fe80000000800 */
[----:B------:R-:W-:Y:S04]  /*0410*/  STS [R22+0x100], R13 ;  /* 0x0001000d16007388 */ /* 0x000fe80000000800 */
[----:B------:R-:W-:Y:S04]  /*0420*/  STS [R23+0x200], R14 ;  /* 0x0002000e17007388 */ /* 0x000fe80000000800 */
[----:B------:R-:W-:Y:S04]  /*0430*/  STS [R20+0x300], R15 ;  /* 0x0003000f14007388 */ /* 0x000fe80000000800 */
[----:B----4-:R1:W-:Y:S04]  /*0440*/  STS [R27+0x80], R4 ;  /* 0x000080041b007388 */ /* 0x0103e80000000800 */
[----:B------:R2:W-:Y:S04]  /*0450*/  STS [R22+0x180], R5 ;  /* 0x0001800516007388 */ /* 0x0005e80000000800 */
[----:B------:R3:W-:Y:S04]  /*0460*/  STS [R23+0x280], R6 ;  /* 0x0002800617007388 */ /* 0x0007e80000000800 */
[----:B------:R4:W-:Y:S01]  /*0470*/  STS [R20+0x380], R7 ;  /* 0x0003800714007388 */ /* 0x0009e20000000800 */
[----:B------:R-:W-:Y:S01]  /*0480*/  BAR.SYNC.DEFER_BLOCKING 0x0 ;  /* 0x0000000000007b1d */ /* 0x000fe20000010000 */
[----:B-1----:R-:W-:-:S05]  /*0490*/  SHF.R.S32.HI R4, RZ, 0x9, R21 ;  /* 0x00000009ff047819 */ /* 0x002fca0000011415 */
[----:B------:R1:W2:Y:S01]  /*04a0*/  @!P0 LDG.E.EL.128 R8, desc[UR6][R24.64] ;  /* 0x0000000618088981 */ /* 0x0002a2000c2e1d00 */
[----:B------:R-:W-:Y:S01]  /*04b0*/  IMAD R27, R4, 0x40, R19 ;  /* 0x00000040041b7824 */ /* 0x000fe200078e0213 */
[----:B------:R-:W-:Y:S02]  /*04c0*/  CS2R R12, SRZ ;  /* 0x00000000000c7805 */ /* 0x000fe4000001ff00 */
[----:B------:R-:W-:Y:S01]  /*04d0*/  CS2R R14, SRZ ;  /* 0x00000000000e7805 */ /* 0x000fe2000001ff00 */
[----:B------:R-:W-:-:S05]  /*04e0*/  IMAD.WIDE R26, R27, 0x4, R2 ;  /* 0x000000041b1a7825 */ /* 0x000fca00078e0202 */
[----:B------:R-:W5:Y:S01]  /*04f0*/  @!P0 LDG.E.EL.128 R12, desc[UR6][R26.64] ;  /* 0x000000061a0c8981 */ /* 0x000f62000c2e1d00 */
[----:B------:R-:W-:Y:S01]  /*0500*/  SHF.R.U32.HI R16, RZ, 0x2, R16 ;  /* 0x00000002ff107819 */ /* 0x000fe20000011610 */
[----:B-1----:R-:W-:Y:S01]  /*0510*/  IMAD R25, R0, 0x40, R19 ;  /* 0x0000004000197824 */ /* 0x002fe200078e0213 */
[----:B------:R-:W-:Y:S02]  /*0520*/  LOP3.LUT R17, R17, 0x1fc, RZ, 0xc0, !PT ;  /* 0x000001fc11117812 */ /* 0x000fe400078ec0ff */
[----:B------:R-:W-:Y:S02]  /*0530*/  LOP3.LUT R16, R16, 0x1c, RZ, 0xc0, !PT ;  /* 0x0000001c10107812 */ /* 0x000fe400078ec0ff */
[----:B------:R-:W-:Y:S02]  /*0540*/  LOP3.LUT R4, R17, 0x200, RZ, 0xfc, !PT ;  /* 0x0000020011047812 */ /* 0x000fe400078efcff */
[----:B------:R-:W-:Y:S01]  /*0550*/  LEA R19, R18, R19, 0x6 ;  /* 0x0000001312137211 */ /* 0x000fe200078e30ff */
[----:B------:R-:W-:-:S05]  /*0560*/  VIADD R16, R16, UR4 ;  /* 0x0000000410107c36 */ /* 0x000fca0008000000 */
[----:B------:R-:W-:Y:S01]  /*0570*/  LEA R16, R17, R16, 0x2 ;  /* 0x0000001011107211 */ /* 0x000fe200078e10ff */
[----:B--2---:R-:W-:Y:S01]  /*0580*/  FADD R5, R9, 9.9999997171806853657e-10 ;  /* 0x3089705f09057421 */ /* 0x004fe20000000000 */
[----:B------:R-:W-:Y:S01]  /*0590*/  FADD R8, R8, 9.9999997171806853657e-10 ;  /* 0x3089705f08087421 */ /* 0x000fe20000000000 */
[----:B---3--:R-:W-:Y:S01]  /*05a0*/  FADD R6, R10, 9.9999997171806853657e-10 ;  /* 0x3089705f0a067421 */ /* 0x008fe20000000000 */
[----:B------:R-:W-:Y:S01]  /*05b0*/  FADD R3, R11, 9.9999997171806853657e-10 ;  /* 0x3089705f0b037421 */ /* 0x000fe20000000000 */
[----:B------:R-:W-:Y:S02]  /*05c0*/  LDS R10, [R16+0xc] ;  /* 0x00000c00100a7984 */ /* 0x000fe40000000800 */
[----:B------:R-:W1:Y:S01]  /*05d0*/  MUFU.SQRT R5, R5 ;  /* 0x0000000500057308 */ /* 0x000e620000002000 */
[----:B-----5:R-:W-:Y:S01]  /*05e0*/  FADD R9, R14, 9.9999997171806853657e-10 ;  /* 0x3089705f0e097421 */ /* 0x020fe20000000000 */
[----:B------:R-:W-:Y:S01]  /*05f0*/  FADD R14, R15, 9.9999997171806853657e-10 ;  /* 0x3089705f0f0e7421 */ /* 0x000fe20000000000 */
[----:B------:R-:W-:Y:S01]  /*0600*/  FADD R2, R12, 9.9999997171806853657e-10 ;  /* 0x3089705f0c027421 */ /* 0x000fe20000000000 */
[----:B----4-:R-:W-:-:S04]  /*0610*/  FADD R7, R13, 9.9999997171806853657e-10 ;  /* 0x3089705f0d077421 */ /* 0x010fc80000000000 */
[----:B------:R-:W2:Y:S01]  /*0620*/  MUFU.SQRT R8, R8 ;  /* 0x0000000800087308 */ /* 0x000ea20000002000 */
[----:B-1----:R-:W-:-:S07]  /*0630*/  FADD R20, R5, 1.00000001335143196e-10 ;  /* 0x2edbe6ff05147421 */ /* 0x002fce0000000000 */
[----:B------:R-:W1:Y:S01]  /*0640*/  MUFU.SQRT R6, R6 ;  /* 0x0000000600067308 */ /* 0x000e620000002000 */
[----:B------:R-:W3:Y:S01]  /*0650*/  LDS R5, [R16+0x4] ;  /* 0x0000040010057984 */ /* 0x000ee20000000800 */
[----:B------:R-:W-:Y:S01]  /*0660*/  FSETP.GT.AND P1, PT, R20, 8.50705917302346158658e+37, PT ;  /* 0x7e8000001400780b */ /* 0x000fe20003f24000 */
[----:B--2---:R-:W-:Y:S01]  /*0670*/  FADD R11, R8, 1.00000001335143196e-10 ;  /* 0x2edbe6ff080b7421 */ /* 0x004fe20000000000 */
[----:B------:R-:W-:-:S04]  /*0680*/  SHF.R.U32.HI R8, RZ, 0x4, R4 ;  /* 0x00000004ff087819 */ /* 0x000fc80000011604 */
[----:B------:R-:W2:Y:S01]  /*0690*/  MUFU.SQRT R3, R3 ;  /* 0x0000000300037308 */ /* 0x000ea20000002000 */
[----:B------:R-:W4:Y:S01]  /*06a0*/  LDS R4, [R16] ;  /* 0x0000000010047984 */ /* 0x000f220000000800 */
[----:B------:R-:W-:Y:S02]  /*06b0*/  LOP3.LUT R8, R8, 0x3c, RZ, 0xc0, !PT ;  /* 0x0000003c08087812 */ /* 0x000fe400078ec0ff */
[----:B------:R-:W-:Y:S01]  /*06c0*/  FSETP.GT.AND P6, PT, R11, 8.50705917302346158658e+37, PT ;  /* 0x7e8000000b00780b */ /* 0x000fe20003fc4000 */
[----:B-1----:R-:W-:-:S03]  /*06d0*/  FADD R15, R6, 1.00000001335143196e-10 ;  /* 0x2edbe6ff060f7421 */ /* 0x002fc60000000000 */
[----:B------:R-:W1:Y:S01]  /*06e0*/  MUFU.SQRT R9, R9 ;  /* 0x0000000900097308 */ /* 0x000e620000002000 */
[----:B------:R-:W-:Y:S01]  /*06f0*/  VIADD R8, R8, UR4 ;  /* 0x0000000408087c36 */ /* 0x000fe20008000000 */
[----:B------:R1:W5:Y:S01]  /*0700*/  LDS R6, [R16+0x8] ;  /* 0x0000080010067984 */ /* 0x0003620000000800 */
[----:B------:R-:W-:Y:S01]  /*0710*/  FSETP.GT.AND P2, PT, R15, 8.50705917302346158658e+37, PT ;  /* 0x7e8000000f00780b */ /* 0x000fe20003f44000 */
[----:B------:R-:W-:Y:S02]  /*0720*/  @P1 FMUL R20, R20, 0.25 ;  /* 0x3e80000014141820 */ /* 0x000fe40000400000 */
[----:B------:R-:W-:Y:S01]  /*0730*/  LEA R17, R17, R8, 0x2 ;  /* 0x0000000811117211 */ /* 0x000fe200078e10ff */
[----:B--2---:R-:W-:Y:S01]  /*0740*/  FADD R21, R3, 1.00000001335143196e-10 ;  /* 0x2edbe6ff03157421 */ /* 0x004fe20000000000 */
[----:B------:R-:W2:Y:S01]  /*0750*/  MUFU.SQRT R14, R14 ;  /* 0x0000000e000e7308 */ /* 0x000ea20000002000 */
[----:B------:R-:W-:Y:S02]  /*0760*/  @P6 FMUL R11, R11, 0.25 ;  /* 0x3e8000000b0b6820 */ /* 0x000fe40000400000 */
[----:B------:R-:W5:Y:S01]  /*0770*/  LDS R12, [R17+0x800] ;  /* 0x00080000110c7984 */ /* 0x000f620000000800 */
[----:B------:R-:W-:-:S03]  /*0780*/  FSETP.GT.AND P3, PT, R21, 8.50705917302346158658e+37, PT ;  /* 0x7e8000001500780b */ /* 0x000fc60003f64000 */
[----:B------:R-:W5:Y:S01]  /*0790*/  LDS R13, [R17+0x804] ;  /* 0x00080400110d7984 */ /* 0x000f620000000800 */
[----:B------:R-:W4:Y:S01]  /*07a0*/  MUFU.SQRT R2, R2 ;  /* 0x0000000200027308 */ /* 0x000f220000002000 */
[----:B-1----:R-:W-:Y:S01]  /*07b0*/  FADD R16, R9, 1.00000001335143196e-10 ;  /* 0x2edbe6ff09107421 */ /* 0x002fe20000000000 */
[----:B------:R-:W-:Y:S01]  /*07c0*/  @P2 FMUL R15, R15, 0.25 ;  /* 0x3e8000000f0f2820 */ /* 0x000fe20000400000 */
[----:B------:R-:W1:Y:S04]  /*07d0*/  LDS R8, [R17+0x808] ;  /* 0x0008080011087984 */ /* 0x000e680000000800 */
[----:B------:R-:W1:Y:S01]  /*07e0*/  LDS R9, [R17+0x80c] ;  /* 0x00080c0011097984 */ /* 0x000e620000000800 */
[----:B------:R-:W5:Y:S01]  /*07f0*/  MUFU.SQRT R7, R7 ;  /* 0x0000000700077308 */ /* 0x000f620000002000 */
[----:B--2---:R-:W-:Y:S01]  /*0800*/  FADD R24, R14, 1.00000001335143196e-10 ;  /* 0x2edbe6ff0e187421 */ /* 0x004fe20000000000 */
[----:B---3--:R-:W-:Y:S01]  /*0810*/  @P1 FMUL R5, R5, 0.25 ;  /* 0x3e80000005051820 */ /* 0x008fe20000400000 */
[----:B------:R-:W-:Y:S01]  /*0820*/  @P3 FMUL R21, R21, 0.25 ;  /* 0x3e80000015153820 */ /* 0x000fe20000400000 */
[----:B------:R-:W-:-:S02]  /*0830*/  @P3 FMUL R10, R10, 0.25 ;  /* 0x3e8000000a0a3820 */ /* 0x000fc40000400000 */
[----:B------:R-:W-:Y:S01]  /*0840*/  FSETP.GT.AND P1, PT, R24, 8.50705917302346158658e+37, PT ;  /* 0x7e8000001800780b */ /* 0x000fe20003f24000 */
[----:B----4-:R-:W-:Y:S01]  /*0850*/  FADD R22, R2, 1.00000001335143196e-10 ;  /* 0x2edbe6ff02167421 */ /* 0x010fe20000000000 */
[----:B------:R-:W2:Y:S01]  /*0860*/  MUFU.RCP R11, R11 ;  /* 0x0000000b000b7308 */ /* 0x000ea20000001000 */
[----:B------:R-:W-:Y:S01]  /*0870*/  @P6 FMUL R4, R4, 0.25 ;  /* 0x3e80000004046820 */ /* 0x000fe20000400000 */
[----:B------:R-:W-:Y:S01]  /*0880*/  FSETP.GT.AND P6, PT, R16, 8.50705917302346158658e+37, PT ;  /* 0x7e8000001000780b */ /* 0x000fe20003fc4000 */
[----:B------:R-:W3:Y:S01]  /*0890*/  LDC.64 R2, c[0x0][0x220] ;  /* 0x00008800ff027b82 */ /* 0x000ee20000000a00 */
[----:B------:R-:W-:Y:S01]  /*08a0*/  FSETP.GT.AND P4, PT, R22, 8.50705917302346158658e+37, PT ;  /* 0x7e8000001600780b */ /* 0x000fe20003f84000 */
[----:B-----5:R-:W-:-:S03]  /*08b0*/  FADD R23, R7, 1.00000001335143196e-10 ;  /* 0x2edbe6ff07177421 */ /* 0x020fc60000000000 */
[----:B------:R-:W-:Y:S01]  /*08c0*/  MUFU.RCP R21, R21 ;  /* 0x0000001500157308 */ /* 0x000fe20000001000 */
[----:B------:R-:W-:Y:S02]  /*08d0*/  @P2 FMUL R6, R6, 0.25 ;  /* 0x3e80000006062820 */ /* 0x000fe40000400000 */
[----:B------:R-:W-:Y:S01]  /*08e0*/  @P1 FMUL R24, R24, 0.25 ;  /* 0x3e80000018181820 */ /* 0x000fe20000400000 */
[----:B------:R-:W-:-:S03]  /*08f0*/  FSETP.GT.AND P5, PT, R23, 8.50705917302346158658e+37, PT ;  /* 0x7e8000001700780b */ /* 0x000fc60003fa4000 */
[----:B------:R-:W-:Y:S01]  /*0900*/  @P6 FMUL R16, R16, 0.25 ;  /* 0x3e80000010106820 */ /* 0x000fe20000400000 */
[----:B------:R-:W4:Y:S01]  /*0910*/  MUFU.RCP R7, R15 ;  /* 0x0000000f00077308 */ /* 0x000f220000001000 */
[----:B------:R-:W-:Y:S01]  /*0920*/  @P4 FMUL R22, R22, 0.25 ;  /* 0x3e80000016164820 */ /* 0x000fe20000400000 */
[----:B--2---:R-:W-:Y:S01]  /*0930*/  FMUL R4, R11, R4 ;  /* 0x000000040b047220 */ /* 0x004fe20000400000 */
[----:B0-----:R-:W-:-:S05]  /*0940*/  @P4 FMUL R12, R12, 0.25 ;  /* 0x3e8000000c0c4820 */ /* 0x001fca0000400000 */
[----:B------:R-:W0:Y:S01]  /*0950*/  MUFU.RCP R20, R20 ;  /* 0x0000001400147308 */ /* 0x000e220000001000 */
[----:B------:R-:W-:Y:S01]  /*0960*/  @P5 FMUL R23, R23, 0.25 ;  /* 0x3e80000017175820 */ /* 0x000fe20000400000 */
[----:B------:R-:W-:Y:S01]  /*0970*/  @P5 FMUL R13, R13, 0.25 ;  /* 0x3e8000000d0d5820 */ /* 0x000fe20000400000 */
[----:B-1----:R-:W-:Y:S01]  /*0980*/  @P6 FMUL R8, R8, 0.25 ;  /* 0x3e80000008086820 */ /* 0x002fe20000400000 */
[----:B----4-:R-:W-:-:S04]  /*0990*/  FMUL R6, R7, R6 ;  /* 0x0000000607067220 */ /* 0x010fc80000400000 */
[----:B------:R-:W1:Y:S01]  /*09a0*/  MUFU.RCP R15, R22 ;  /* 0x00000016000f7308 */ /* 0x000e620000001000 */
[----:B------:R-:W-:Y:S01]  /*09b0*/  FMUL R7, R21, R10 ;  /* 0x0000000a15077220 */ /* 0x000fe20000400000 */
[----:B---3--:R-:W-:-:S04]  /*09c0*/  IMAD.WIDE R10, R25, 0x4, R2 ;  /* 0x00000004190a7825 */ /* 0x008fc800078e0202 */
[----:B------:R-:W-:Y:S01]  /*09d0*/  @P1 FMUL R9, R9, 0.25 ;  /* 0x3e80000009091820 */ /* 0x000fe20000400000 */
[----:B------:R-:W-:-:S04]  /*09e0*/  IMAD.WIDE R2, R19, 0x4, R2 ;  /* 0x0000000413027825 */ /* 0x000fc800078e0202 */
[----:B0-----:R-:W-:Y:S01]  /*09f0*/  FMUL R5, R20, R5 ;  /* 0x0000000514057220 */ /* 0x001fe20000400000 */
[----:B------:R-:W0:Y:S04]  /*0a00*/  MUFU.RCP R14, R23 ;  /* 0x00000017000e7308 */ /* 0x000e280000001000 */
[----:B------:R2:W-:Y:S01]  /*0a10*/  @!P0 STG.E.128 desc[UR6][R10.64], R4 ;  /* 0x000000040a008986 */ /* 0x0005e2000c101d06 */
[----:B-1----:R-:W-:-:S03]  /*0a20*/  FMUL R12, R15, R12 ;  /* 0x0000000c0f0c7220 */ /* 0x002fc60000400000 */
[----:B------:R-:W1:Y:S01]  /*0a30*/  MUFU.RCP R17, R16 ;  /* 0x0000001000117308 */ /* 0x000e620000001000 */
[----:B0-----:R-:W-:-:S07]  /*0a40*/  FMUL R13, R14, R13 ;  /* 0x0000000d0e0d7220 */ /* 0x001fce0000400000 */
[----:B------:R-:W0:Y:S01]  /*0a50*/  MUFU.RCP R24, R24 ;  /* 0x0000001800187308 */ /* 0x000e220000001000 */
[----:B-1----:R-:W-:Y:S01]  /*0a60*/  FMUL R14, R17, R8 ;  /* 0x00000008110e7220 */ /* 0x002fe20000400000 */
[----:B0-----:R-:W-:Y:S01]  /*0a70*/  FMUL R15, R24, R9 ;  /* 0x00000009180f7220 */ /* 0x001fe20000400000 */
[----:B--2---:R-:W-:Y:S06]  /*0a80*/  @P0 EXIT ;  /* 0x000000000000094d */ /* 0x004fec0003800000 */
[----:B------:R-:W-:Y:S01]  /*0a90*/  STG.E.128 desc[UR6][R2.64], R12 ;  /* 0x0000000c02007986 */ /* 0x000fe2000c101d06 */
[----:B------:R-:W-:Y:S05]  /*0aa0*/  EXIT ;  /* 0x000000000000794d */ /* 0x000fea0003800000 */
.L_x_0:
[----:B------:R-:W-:-:S00]  /*0ab0*/  BRA `(.L_x_0) ;  /* 0xfffffffc00fc7947 */ /* 0x000fc0000383ffff */
[----:B------:R-:W-:-:S00]  /*0ac0*/  NOP ;  /* 0x0000000000007918 */ /* 0x000fc00000000000 */
        /* <DEDUP_REMOVED lines=11> */
.L_x_1:


//--------------------- .nv.global.init           --------------------------
	.section	.nv.global.init,"aw",@progbits
.nv.global.init:
	.type		_$_str,@object
	.size		_$_str,(_$_str_$_2 - _$_str)
_$_str:
        /*0000*/ 	.byte	0x5f, 0x5f, 0x43, 0x55, 0x44, 0x41, 0x5f, 0x46, 0x54, 0x5a, 0x00
	.type		_$_str_$_2,@object
	.size		_$_str_$_2,(.L_1 - _$_str_$_2)
_$_str_$_2:
        /*000b*/ 	.byte	0x5f, 0x5f, 0x43, 0x55, 0x44, 0x41, 0x5f, 0x50, 0x52, 0x45, 0x43, 0x5f, 0x53, 0x51, 0x52, 0x54
        /*001b*/ 	.byte	0x00
.L_1:


//--------------------- .nv.shared.triton_poi_fused_add_div_sqrt_24 --------------------------
	.section	.nv.shared.triton_poi_fused_add_div_sqrt_24,"aw",@nobits
	.sectionflags	@""
	.align	16
	.zero		1024


//--------------------- .nv.constant0.triton_poi_fused_add_div_sqrt_24 --------------------------
	.section	.nv.constant0.triton_poi_fused_add_div_sqrt_24,"a",@progbits
	.sectionflags	@""
	.align	4
.nv.constant0.triton_poi_fused_add_div_sqrt_24:
	.zero		560
